//
// Generated by NVIDIA NVVM Compiler
//
// Compiler Build ID: CL-36424714
// Cuda compilation tools, release 13.0, V13.0.88
// Based on NVVM 20.0.0
//

.version 9.0
.target sm_100
.address_size 64

	// .globl	add_inplace

.visible .entry add_inplace(
	.param .u64 .ptr .align 1 add_inplace_param_0,
	.param .u64 .ptr .align 1 add_inplace_param_1,
	.param .u32 add_inplace_param_2
)
{
	.reg .pred 	%p<7>;
	.reg .b32 	%r<31>;
	.reg .b32 	%f<16>;
	.reg .b64 	%rd<18>;

	ld.param.u64 	%rd3, [add_inplace_param_0];
	ld.param.u64 	%rd4, [add_inplace_param_1];
	ld.param.u32 	%r12, [add_inplace_param_2];
	cvta.to.global.u64 	%rd1, %rd3;
	cvta.to.global.u64 	%rd2, %rd4;
	mov.u32 	%r13, %ctaid.x;
	mov.u32 	%r14, %ntid.x;
	mov.u32 	%r15, %tid.x;
	mad.lo.s32 	%r29, %r13, %r14, %r15;
	mov.u32 	%r16, %nctaid.x;
	mul.lo.s32 	%r2, %r14, %r16;
	setp.ge.s32 	%p1, %r29, %r12;
	@%p1 bra 	$L__BB0_7;
	add.s32 	%r17, %r29, %r2;
	max.s32 	%r18, %r12, %r17;
	setp.lt.s32 	%p2, %r17, %r12;
	selp.u32 	%r19, 1, 0, %p2;
	add.s32 	%r20, %r17, %r19;
	sub.s32 	%r21, %r18, %r20;
	div.u32 	%r22, %r21, %r2;
	add.s32 	%r3, %r22, %r19;
	and.b32  	%r23, %r3, 3;
	setp.eq.s32 	%p3, %r23, 3;
	@%p3 bra 	$L__BB0_4;
	add.s32 	%r24, %r3, 1;
	and.b32  	%r25, %r24, 3;
	neg.s32 	%r27, %r25;
$L__BB0_3:
	.pragma "nounroll";
	mul.wide.s32 	%rd5, %r29, 4;
	add.s64 	%rd6, %rd1, %rd5;
	add.s64 	%rd7, %rd2, %rd5;
	ld.global.nc.f32 	%f1, [%rd7];
	ld.global.f32 	%f2, [%rd6];
	add.f32 	%f3, %f1, %f2;
	st.global.f32 	[%rd6], %f3;
	add.s32 	%r29, %r29, %r2;
	add.s32 	%r27, %r27, 1;
	setp.ne.s32 	%p4, %r27, 0;
	@%p4 bra 	$L__BB0_3;
$L__BB0_4:
	setp.lt.u32 	%p5, %r3, 3;
	@%p5 bra 	$L__BB0_7;
	mul.wide.s32 	%rd11, %r2, 4;
	shl.b32 	%r26, %r2, 2;
$L__BB0_6:
	mul.wide.s32 	%rd8, %r29, 4;
	add.s64 	%rd9, %rd2, %rd8;
	ld.global.nc.f32 	%f4, [%rd9];
	add.s64 	%rd10, %rd1, %rd8;
	ld.global.f32 	%f5, [%rd10];
	add.f32 	%f6, %f4, %f5;
	st.global.f32 	[%rd10], %f6;
	add.s64 	%rd12, %rd9, %rd11;
	ld.global.nc.f32 	%f7, [%rd12];
	add.s64 	%rd13, %rd10, %rd11;
	ld.global.f32 	%f8, [%rd13];
	add.f32 	%f9, %f7, %f8;
	st.global.f32 	[%rd13], %f9;
	add.s64 	%rd14, %rd12, %rd11;
	ld.global.nc.f32 	%f10, [%rd14];
	add.s64 	%rd15, %rd13, %rd11;
	ld.global.f32 	%f11, [%rd15];
	add.f32 	%f12, %f10, %f11;
	st.global.f32 	[%rd15], %f12;
	add.s64 	%rd16, %rd14, %rd11;
	ld.global.nc.f32 	%f13, [%rd16];
	add.s64 	%rd17, %rd15, %rd11;
	ld.global.f32 	%f14, [%rd17];
	add.f32 	%f15, %f13, %f14;
	st.global.f32 	[%rd17], %f15;
	add.s32 	%r29, %r26, %r29;
	setp.lt.s32 	%p6, %r29, %r12;
	@%p6 bra 	$L__BB0_6;
$L__BB0_7:
	ret;

}
	// .globl	scale_inplace
.visible .entry scale_inplace(
	.param .u64 .ptr .align 1 scale_inplace_param_0,
	.param .f32 scale_inplace_param_1,
	.param .u32 scale_inplace_param_2
)
{
	.reg .pred 	%p<7>;
	.reg .b32 	%r<31>;
	.reg .b32 	%f<12>;
	.reg .b64 	%rd<11>;

	ld.param.u64 	%rd2, [scale_inplace_param_0];
	ld.param.f32 	%f1, [scale_inplace_param_1];
	ld.param.u32 	%r12, [scale_inplace_param_2];
	cvta.to.global.u64 	%rd1, %rd2;
	mov.u32 	%r13, %ctaid.x;
	mov.u32 	%r14, %ntid.x;
	mov.u32 	%r15, %tid.x;
	mad.lo.s32 	%r29, %r13, %r14, %r15;
	mov.u32 	%r16, %nctaid.x;
	mul.lo.s32 	%r2, %r14, %r16;
	setp.ge.s32 	%p1, %r29, %r12;
	@%p1 bra 	$L__BB1_7;
	add.s32 	%r17, %r29, %r2;
	max.s32 	%r18, %r12, %r17;
	setp.lt.s32 	%p2, %r17, %r12;
	selp.u32 	%r19, 1, 0, %p2;
	add.s32 	%r20, %r17, %r19;
	sub.s32 	%r21, %r18, %r20;
	div.u32 	%r22, %r21, %r2;
	add.s32 	%r3, %r22, %r19;
	and.b32  	%r23, %r3, 3;
	setp.eq.s32 	%p3, %r23, 3;
	@%p3 bra 	$L__BB1_4;
	add.s32 	%r24, %r3, 1;
	and.b32  	%r25, %r24, 3;
	neg.s32 	%r27, %r25;
$L__BB1_3:
	.pragma "nounroll";
	mul.wide.s32 	%rd3, %r29, 4;
	add.s64 	%rd4, %rd1, %rd3;
	ld.global.f32 	%f2, [%rd4];
	mul.f32 	%f3, %f1, %f2;
	st.global.f32 	[%rd4], %f3;
	add.s32 	%r29, %r29, %r2;
	add.s32 	%r27, %r27, 1;
	setp.ne.s32 	%p4, %r27, 0;
	@%p4 bra 	$L__BB1_3;
$L__BB1_4:
	setp.lt.u32 	%p5, %r3, 3;
	@%p5 bra 	$L__BB1_7;
	mul.wide.s32 	%rd7, %r2, 4;
	shl.b32 	%r26, %r2, 2;
$L__BB1_6:
	mul.wide.s32 	%rd5, %r29, 4;
	add.s64 	%rd6, %rd1, %rd5;
	ld.global.f32 	%f4, [%rd6];
	mul.f32 	%f5, %f1, %f4;
	st.global.f32 	[%rd6], %f5;
	add.s64 	%rd8, %rd6, %rd7;
	ld.global.f32 	%f6, [%rd8];
	mul.f32 	%f7, %f1, %f6;
	st.global.f32 	[%rd8], %f7;
	add.s64 	%rd9, %rd8, %rd7;
	ld.global.f32 	%f8, [%rd9];
	mul.f32 	%f9, %f1, %f8;
	st.global.f32 	[%rd9], %f9;
	add.s64 	%rd10, %rd9, %rd7;
	ld.global.f32 	%f10, [%rd10];
	mul.f32 	%f11, %f1, %f10;
	st.global.f32 	[%rd10], %f11;
	add.s32 	%r29, %r26, %r29;
	setp.lt.s32 	%p6, %r29, %r12;
	@%p6 bra 	$L__BB1_6;
$L__BB1_7:
	ret;

}


// ===== COMPILED SASS (sm_100) =====

	.target	sm_100

	.elftype	@"ET_EXEC"


//--------------------- .note.nv.tkinfo           --------------------------
	.section	.note.nv.tkinfo,"",@"SHT_NOTE"
	.sectionflags	@"SHF_NOTE_NV_TKINFO"
	.tkinfo
        /*0018*/ 	.word	0x00000002
        /*0030*/ 	.string	""
        /*0030*/ 	.string	"ptxas"
        /*0030*/ 	.string	"Cuda compilation tools, release 13.0, V13.0.88"
        /*0030*/ 	.string	"Build cuda_13.0.r13.0/compiler.36424714_0"
        /*0030*/ 	.string	"-arch sm_100 -m 64 "



//--------------------- .note.nv.cuinfo           --------------------------
	.section	.note.nv.cuinfo,"",@"SHT_NOTE"
	.sectionflags	@"SHF_NOTE_NV_CUINFO"
        /*0018*/ 	.short	0x0002
        /*001a*/ 	.short	0x0064
        /*001c*/ 	.short	0x0082
	.zero		2


//--------------------- .nv.info                  --------------------------
	.section	.nv.info,"",@"SHT_CUDA_INFO"
	.align	4


	//----- nvinfo : EIATTR_REGCOUNT
	.align		4
        /*0000*/ 	.byte	0x04, 0x2f
        /*0002*/ 	.short	(.L_1 - .L_0)
	.align		4
.L_0:
        /*0004*/ 	.word	index@(add_inplace)
        /*0008*/ 	.word	0x00000018


	//----- nvinfo : EIATTR_FRAME_SIZE
	.align		4
.L_1:
        /*000c*/ 	.byte	0x04, 0x11
        /*000e*/ 	.short	(.L_3 - .L_2)
	.align		4
.L_2:
        /*0010*/ 	.word	index@(add_inplace)
        /*0014*/ 	.word	0x00000000


	//----- nvinfo : EIATTR_REGCOUNT
	.align		4
.L_3:
        /*0018*/ 	.byte	0x04, 0x2f
        /*001a*/ 	.short	(.L_5 - .L_4)
	.align		4
.L_4:
        /*001c*/ 	.word	index@(scale_inplace)
        /*0020*/ 	.word	0x00000018


	//----- nvinfo : EIATTR_FRAME_SIZE
	.align		4
.L_5:
        /*0024*/ 	.byte	0x04, 0x11
        /*0026*/ 	.short	(.L_7 - .L_6)
	.align		4
.L_6:
        /*0028*/ 	.word	index@(scale_inplace)
        /*002c*/ 	.word	0x00000000


	//----- nvinfo : EIATTR_MIN_STACK_SIZE
	.align		4
.L_7:
        /*0030*/ 	.byte	0x04, 0x12
        /*0032*/ 	.short	(.L_9 - .L_8)
	.align		4
.L_8:
        /*0034*/ 	.word	index@(scale_inplace)
        /*0038*/ 	.word	0x00000000


	//----- nvinfo : EIATTR_MIN_STACK_SIZE
	.align		4
.L_9:
        /*003c*/ 	.byte	0x04, 0x12
        /*003e*/ 	.short	(.L_11 - .L_10)
	.align		4
.L_10:
        /*0040*/ 	.word	index@(add_inplace)
        /*0044*/ 	.word	0x00000000
.L_11:


//--------------------- .nv.compat                --------------------------
	.section	.nv.compat,"",@"SHT_CUDA_COMPAT_INFO"
	.align	4
        /*0000*/ 	.byte	0x02, 0x09, 0x00, 0x00, 0x02, 0x02, 0x01, 0x00, 0x02, 0x05, 0x05, 0x00, 0x03, 0x07, 0x01, 0x01
        /*0010*/ 	.byte	0x02, 0x03, 0x00, 0x00, 0x02, 0x06, 0x01, 0x00, 0x04, 0x0b, 0x08, 0x00, 0x09, 0x00, 0x00, 0x00
        /*0020*/ 	.byte	0x00, 0x00, 0x00, 0x00


//--------------------- .nv.info.scale_inplace    --------------------------
	.section	.nv.info.scale_inplace,"",@"SHT_CUDA_INFO"
	.sectionflags	@""
	.align	4


	//----- nvinfo : EIATTR_CUDA_API_VERSION
	.align		4
        /*0000*/ 	.byte	0x04, 0x37
        /*0002*/ 	.short	(.L_13 - .L_12)
.L_12:
        /*0004*/ 	.word	0x00000082


	//----- nvinfo : EIATTR_KPARAM_INFO
	.align		4
.L_13:
        /*0008*/ 	.byte	0x04, 0x17
        /*000a*/ 	.short	(.L_15 - .L_14)
.L_14:
        /*000c*/ 	.word	0x00000000
        /*0010*/ 	.short	0x0002
        /*0012*/ 	.short	0x000c
        /*0014*/ 	.byte	0x00, 0xf0, 0x11, 0x00


	//----- nvinfo : EIATTR_KPARAM_INFO
	.align		4
.L_15:
        /*0018*/ 	.byte	0x04, 0x17
        /*001a*/ 	.short	(.L_17 - .L_16)
.L_16:
        /*001c*/ 	.word	0x00000000
        /*0020*/ 	.short	0x0001
        /*0022*/ 	.short	0x0008
        /*0024*/ 	.byte	0x00, 0xf0, 0x11, 0x00


	//----- nvinfo : EIATTR_KPARAM_INFO
	.align		4
.L_17:
        /*0028*/ 	.byte	0x04, 0x17
        /*002a*/ 	.short	(.L_19 - .L_18)
.L_18:
        /*002c*/ 	.word	0x00000000
        /*0030*/ 	.short	0x0000
        /*0032*/ 	.short	0x0000
        /*0034*/ 	.byte	0x00, 0xf5, 0x21, 0x00


	//----- nvinfo : EIATTR_SPARSE_MMA_MASK
	.align		4
.L_19:
        /*0038*/ 	.byte	0x03, 0x50
        /*003a*/ 	.short	0x0000


	//----- nvinfo : EIATTR_MAXREG_COUNT
	.align		4
        /*003c*/ 	.byte	0x03, 0x1b
        /*003e*/ 	.short	0x00ff


	//----- nvinfo : EIATTR_MERCURY_ISA_VERSION
	.align		4
        /*0040*/ 	.byte	0x03, 0x5f
        /*0042*/ 	.short	0x0101


	//----- nvinfo : EIATTR_VRC_CTA_INIT_COUNT
	.align		4
        /*0044*/ 	.byte	0x02, 0x4a
	.zero		1
	.zero		1


	//----- nvinfo : EIATTR_EXIT_INSTR_OFFSETS
	.align		4
        /*0048*/ 	.byte	0x04, 0x1c
        /*004a*/ 	.short	(.L_21 - .L_20)


	//   ....[0]....
.L_20:
        /*004c*/ 	.word	0x00000090


	//   ....[1]....
        /*0050*/ 	.word	0x00000380


	//   ....[2]....
        /*0054*/ 	.word	0x000004c0


	//----- nvinfo : EIATTR_CRS_STACK_SIZE
	.align		4
.L_21:
        /*0058*/ 	.byte	0x04, 0x1e
        /*005a*/ 	.short	(.L_23 - .L_22)
.L_22:
        /*005c*/ 	.word	0x00000000


	//----- nvinfo : EIATTR_CBANK_PARAM_SIZE
	.align		4
.L_23:
        /*0060*/ 	.byte	0x03, 0x19
        /*0062*/ 	.short	0x0010


	//----- nvinfo : EIATTR_PARAM_CBANK
	.align		4
        /*0064*/ 	.byte	0x04, 0x0a
        /*0066*/ 	.short	(.L_25 - .L_24)
	.align		4
.L_24:
        /*0068*/ 	.word	index@(.nv.constant0.scale_inplace)
        /*006c*/ 	.short	0x0380
        /*006e*/ 	.short	0x0010


	//----- nvinfo : EIATTR_SW_WAR
	.align		4
.L_25:
        /*0070*/ 	.byte	0x04, 0x36
        /*0072*/ 	.short	(.L_27 - .L_26)
.L_26:
        /*0074*/ 	.word	0x00000008
.L_27:


//--------------------- .nv.info.add_inplace      --------------------------
	.section	.nv.info.add_inplace,"",@"SHT_CUDA_INFO"
	.sectionflags	@""
	.align	4


	//----- nvinfo : EIATTR_CUDA_API_VERSION
	.align		4
        /*0000*/ 	.byte	0x04, 0x37
        /*0002*/ 	.short	(.L_29 - .L_28)
.L_28:
        /*0004*/ 	.word	0x00000082


	//----- nvinfo : EIATTR_KPARAM_INFO
	.align		4
.L_29:
        /*0008*/ 	.byte	0x04, 0x17
        /*000a*/ 	.short	(.L_31 - .L_30)
.L_30:
        /*000c*/ 	.word	0x00000000
        /*0010*/ 	.short	0x0002
        /*0012*/ 	.short	0x0010
        /*0014*/ 	.byte	0x00, 0xf0, 0x11, 0x00


	//----- nvinfo : EIATTR_KPARAM_INFO
	.align		4
.L_31:
        /*0018*/ 	.byte	0x04, 0x17
        /*001a*/ 	.short	(.L_33 - .L_32)
.L_32:
        /*001c*/ 	.word	0x00000000
        /*0020*/ 	.short	0x0001
        /*0022*/ 	.short	0x0008
        /*0024*/ 	.byte	0x00, 0xf5, 0x21, 0x00


	//----- nvinfo : EIATTR_KPARAM_INFO
	.align		4
.L_33:
        /*0028*/ 	.byte	0x04, 0x17
        /*002a*/ 	.short	(.L_35 - .L_34)
.L_34:
        /*002c*/ 	.word	0x00000000
        /*0030*/ 	.short	0x0000
        /*0032*/ 	.short	0x0000
        /*0034*/ 	.byte	0x00, 0xf5, 0x21, 0x00


	//----- nvinfo : EIATTR_SPARSE_MMA_MASK
	.align		4
.L_35:
        /*0038*/ 	.byte	0x03, 0x50
        /*003a*/ 	.short	0x0000


	//----- nvinfo : EIATTR_MAXREG_COUNT
	.align		4
        /*003c*/ 	.byte	0x03, 0x1b
        /*003e*/ 	.short	0x00ff


	//----- nvinfo : EIATTR_MERCURY_ISA_VERSION
	.align		4
        /*0040*/ 	.byte	0x03, 0x5f
        /*0042*/ 	.short	0x0101


	//----- nvinfo : EIATTR_VRC_CTA_INIT_COUNT
	.align		4
        /*0044*/ 	.byte	0x02, 0x4a
	.zero		1
	.zero		1


	//----- nvinfo : EIATTR_EXIT_INSTR_OFFSETS
	.align		4
        /*0048*/ 	.byte	0x04, 0x1c
        /*004a*/ 	.short	(.L_37 - .L_36)


	//   ....[0]....
.L_36:
        /*004c*/ 	.word	0x00000090


	//   ....[1]....
        /*0050*/ 	.word	0x00000380


	//   ....[2]....
        /*0054*/ 	.word	0x00000560


	//----- nvinfo : EIATTR_CRS_STACK_SIZE
	.align		4
.L_37:
        /*0058*/ 	.byte	0x04, 0x1e
        /*005a*/ 	.short	(.L_39 - .L_38)
.L_38:
        /*005c*/ 	.word	0x00000000


	//----- nvinfo : EIATTR_CBANK_PARAM_SIZE
	.align		4
.L_39:
        /*0060*/ 	.byte	0x03, 0x19
        /*0062*/ 	.short	0x0014


	//----- nvinfo : EIATTR_PARAM_CBANK
	.align		4
        /*0064*/ 	.byte	0x04, 0x0a
        /*0066*/ 	.short	(.L_41 - .L_40)
	.align		4
.L_40:
        /*0068*/ 	.word	index@(.nv.constant0.add_inplace)
        /*006c*/ 	.short	0x0380
        /*006e*/ 	.short	0x0014


	//----- nvinfo : EIATTR_SW_WAR
	.align		4
.L_41:
        /*0070*/ 	.byte	0x04, 0x36
        /*0072*/ 	.short	(.L_43 - .L_42)
.L_42:
        /*0074*/ 	.word	0x00000008
.L_43:


//--------------------- .nv.callgraph             --------------------------
	.section	.nv.callgraph,"",@"SHT_CUDA_CALLGRAPH"
	.align	4
	.sectionentsize	8
	.align		4
        /*0000*/ 	.word	0x00000000
	.align		4
        /*0004*/ 	.word	0xffffffff
	.align		4
        /*0008*/ 	.word	0x00000000
	.align		4
        /*000c*/ 	.word	0xfffffffe
	.align		4
        /*0010*/ 	.word	0x00000000
	.align		4
        /*0014*/ 	.word	0xfffffffd
	.align		4
        /*0018*/ 	.word	0x00000000
	.align		4
        /*001c*/ 	.word	0xfffffffc


//--------------------- .text.scale_inplace       --------------------------
	.section	.text.scale_inplace,"ax",@progbits
	.align	128
        .global         scale_inplace
        .type           scale_inplace,@function
        .size           scale_inplace,(.L_x_10 - scale_inplace)
        .other          scale_inplace,@"STO_CUDA_ENTRY STV_DEFAULT"
scale_inplace:
.text.scale_inplace:
[----:B------:R-:W-:Y:S01]  /*0000*/  LDC R1, c[0x0][0x37c] ;  /* 0x0000df00ff017b82 */ /* 0x000fe20000000800 */
[----:B------:R-:W0:Y:S07]  /*0010*/  S2R R5, SR_TID.X ;  /* 0x0000000000057919 */ /* 0x000e2e0000002100 */
[----:B------:R-:W0:Y:S01]  /*0020*/  S2UR UR4, SR_CTAID.X ;  /* 0x00000000000479c3 */ /* 0x000e220000002500 */
[----:B------:R-:W1:Y:S07]  /*0030*/  LDCU UR6, c[0x0][0x38c] ;  /* 0x00007180ff0677ac */ /* 0x000e6e0008000800 */
[----:B------:R-:W0:Y:S01]  /*0040*/  LDC R0, c[0x0][0x360] ;  /* 0x0000d800ff007b82 */ /* 0x000e220000000800 */
[----:B------:R-:W2:Y:S01]  /*0050*/  LDCU UR5, c[0x0][0x370] ;  /* 0x00006e00ff0577ac */ /* 0x000ea20008000800 */
[----:B0-----:R-:W-:-:S02]  /*0060*/  IMAD R5, R0, UR4, R5 ;  /* 0x0000000400057c24 */ /* 0x001fc4000f8e0205 */
[----:B--2---:R-:W-:-:S03]  /*0070*/  IMAD R0, R0, UR5, RZ ;  /* 0x0000000500007c24 */ /* 0x004fc6000f8e02ff */
[----:B-1----:R-:W-:-:S13]  /*0080*/  ISETP.GE.AND P0, PT, R5, UR6, PT ;  /* 0x0000000605007c0c */ /* 0x002fda000bf06270 */
[----:B------:R-:W-:Y:S05]  /*0090*/  @P0 EXIT ;  /* 0x000000000000094d */ /* 0x000fea0003800000 */
[----:B------:R-:W0:Y:S01]  /*00a0*/  I2F.U32.RP R8, R0 ;  /* 0x0000000000087306 */ /* 0x000e220000209000 */
[C---:B------:R-:W-:Y:S01]  /*00b0*/  IADD3 R4, PT, PT, R0.reuse, R5, RZ ;  /* 0x0000000500047210 */ /* 0x040fe20007ffe0ff */
[----:B------:R-:W-:Y:S01]  /*00c0*/  IMAD.MOV R9, RZ, RZ, -R0 ;  /* 0x000000ffff097224 */ /* 0x000fe200078e0a00 */
[----:B------:R-:W-:Y:S01]  /*00d0*/  ISETP.NE.U32.AND P2, PT, R0, RZ, PT ;  /* 0x000000ff0000720c */ /* 0x000fe20003f45070 */
[----:B------:R-:W1:Y:S01]  /*00e0*/  LDCU UR8, c[0x0][0x388] ;  /* 0x00007100ff0877ac */ /* 0x000e620008000800 */
[C---:B------:R-:W-:Y:S01]  /*00f0*/  ISETP.GE.AND P0, PT, R4.reuse, UR6, PT ;  /* 0x0000000604007c0c */ /* 0x040fe2000bf06270 */
[----:B------:R-:W-:Y:S01]  /*0100*/  BSSY.RECONVERGENT B0, `(.L_x_0) ;  /* 0x0000027000007945 */ /* 0x000fe20003800200 */
[----:B------:R-:W-:Y:S01]  /*0110*/  VIMNMX R7, PT, PT, R4, UR6, !PT ;  /* 0x0000000604077c48 */ /* 0x000fe2000ffe0100 */
[----:B------:R-:W2:Y:S01]  /*0120*/  LDCU.64 UR4, c[0x0][0x358] ;  /* 0x00006b00ff0477ac */ /* 0x000ea20008000a00 */
[----:B------:R-:W-:Y:S01]  /*0130*/  SEL R6, RZ, 0x1, P0 ;  /* 0x00000001ff067807 */ /* 0x000fe20000000000 */
[----:B------:R-:W3:Y:S03]  /*0140*/  LDCU UR7, c[0x0][0x388] ;  /* 0x00007100ff0777ac */ /* 0x000ee60008000800 */
[----:B------:R-:W-:Y:S01]  /*0150*/  IADD3 R7, PT, PT, R7, -R4, -R6 ;  /* 0x8000000407077210 */ /* 0x000fe20007ffe806 */
[----:B0-----:R-:W0:Y:S02]  /*0160*/  MUFU.RCP R8, R8 ;  /* 0x0000000800087308 */ /* 0x001e240000001000 */
[----:B0-----:R-:W-:-:S06]  /*0170*/  IADD3 R2, PT, PT, R8, 0xffffffe, RZ ;  /* 0x0ffffffe08027810 */ /* 0x001fcc0007ffe0ff */
[----:B------:R0:W4:Y:S02]  /*0180*/  F2I.FTZ.U32.TRUNC.NTZ R3, R2 ;  /* 0x0000000200037305 */ /* 0x000124000021f000 */
[----:B0-----:R-:W-:Y:S02]  /*0190*/  IMAD.MOV.U32 R2, RZ, RZ, RZ ;  /* 0x000000ffff027224 */ /* 0x001fe400078e00ff */
[----:B----4-:R-:W-:-:S04]  /*01a0*/  IMAD R9, R9, R3, RZ ;  /* 0x0000000309097224 */ /* 0x010fc800078e02ff */
[----:B------:R-:W-:-:S06]  /*01b0*/  IMAD.HI.U32 R8, R3, R9, R2 ;  /* 0x0000000903087227 */ /* 0x000fcc00078e0002 */
[----:B------:R-:W-:-:S05]  /*01c0*/  IMAD.HI.U32 R9, R8, R7, RZ ;  /* 0x0000000708097227 */ /* 0x000fca00078e00ff */
[----:B------:R-:W-:-:S05]  /*01d0*/  IADD3 R2, PT, PT, -R9, RZ, RZ ;  /* 0x000000ff09027210 */ /* 0x000fca0007ffe1ff */
[----:B------:R-:W-:Y:S02]  /*01e0*/  IMAD R7, R0, R2, R7 ;  /* 0x0000000200077224 */ /* 0x000fe400078e0207 */
[----:B------:R-:W0:Y:S03]  /*01f0*/  LDC.64 R2, c[0x0][0x380] ;  /* 0x0000e000ff027b82 */ /* 0x000e260000000a00 */
[----:B------:R-:W-:-:S13]  /*0200*/  ISETP.GE.U32.AND P0, PT, R7, R0, PT ;  /* 0x000000000700720c */ /* 0x000fda0003f06070 */
[----:B------:R-:W-:Y:S01]  /*0210*/  @P0 IMAD.IADD R7, R7, 0x1, -R0 ;  /* 0x0000000107070824 */ /* 0x000fe200078e0a00 */
[----:B------:R-:W-:-:S04]  /*0220*/  @P0 IADD3 R9, PT, PT, R9, 0x1, RZ ;  /* 0x0000000109090810 */ /* 0x000fc80007ffe0ff */
[----:B------:R-:W-:-:S13]  /*0230*/  ISETP.GE.U32.AND P1, PT, R7, R0, PT ;  /* 0x000000000700720c */ /* 0x000fda0003f26070 */
[----:B------:R-:W-:Y:S01]  /*0240*/  @P1 VIADD R9, R9, 0x1 ;  /* 0x0000000109091836 */ /* 0x000fe20000000000 */
[----:B------:R-:W-:-:S04]  /*0250*/  @!P2 LOP3.LUT R9, RZ, R0, RZ, 0x33, !PT ;  /* 0x00000000ff09a212 */ /* 0x000fc800078e33ff */
[----:B------:R-:W-:-:S04]  /*0260*/  IADD3 R4, PT, PT, R6, R9, RZ ;  /* 0x0000000906047210 */ /* 0x000fc80007ffe0ff */
[C---:B------:R-:W-:Y:S02]  /*0270*/  LOP3.LUT R6, R4.reuse, 0x3, RZ, 0xc0, !PT ;  /* 0x0000000304067812 */ /* 0x040fe400078ec0ff */
[----:B------:R-:W-:Y:S02]  /*0280*/  ISETP.GE.U32.AND P1, PT, R4, 0x3, PT ;  /* 0x000000030400780c */ /* 0x000fe40003f26070 */
[----:B------:R-:W-:-:S13]  /*0290*/  ISETP.NE.AND P0, PT, R6, 0x3, PT ;  /* 0x000000030600780c */ /* 0x000fda0003f05270 */
[----:B0123--:R-:W-:Y:S05]  /*02a0*/  @!P0 BRA `(.L_x_1) ;  /* 0x0000000000308947 */ /* 0x00ffea0003800000 */
[----:B------:R-:W0:Y:S01]  /*02b0*/  LDC.64 R8, c[0x0][0x380] ;  /* 0x0000e000ff087b82 */ /* 0x000e220000000a00 */
[----:B------:R-:W-:-:S05]  /*02c0*/  VIADD R4, R4, 0x1 ;  /* 0x0000000104047836 */ /* 0x000fca0000000000 */
[----:B------:R-:W-:-:S04]  /*02d0*/  LOP3.LUT R4, R4, 0x3, RZ, 0xc0, !PT ;  /* 0x0000000304047812 */ /* 0x000fc800078ec0ff */
[----:B------:R-:W-:-:S07]  /*02e0*/  IADD3 R4, PT, PT, -R4, RZ, RZ ;  /* 0x000000ff04047210 */ /* 0x000fce0007ffe1ff */
.L_x_2:
[----:B01----:R-:W-:-:S05]  /*02f0*/  IMAD.WIDE R6, R5, 0x4, R8 ;  /* 0x0000000405067825 */ /* 0x003fca00078e0208 */
[----:B------:R-:W2:Y:S01]  /*0300*/  LDG.E R10, desc[UR4][R6.64] ;  /* 0x00000004060a7981 */ /* 0x000ea2000c1e1900 */
[----:B------:R-:W-:Y:S01]  /*0310*/  VIADD R4, R4, 0x1 ;  /* 0x0000000104047836 */ /* 0x000fe20000000000 */
[----:B------:R-:W-:-:S04]  /*0320*/  IADD3 R5, PT, PT, R0, R5, RZ ;  /* 0x0000000500057210 */ /* 0x000fc80007ffe0ff */
[----:B------:R-:W-:Y:S01]  /*0330*/  ISETP.NE.AND P0, PT, R4, RZ, PT ;  /* 0x000000ff0400720c */ /* 0x000fe20003f05270 */
[----:B--2---:R-:W-:-:S05]  /*0340*/  FMUL R11, R10, UR7 ;  /* 0x000000070a0b7c20 */ /* 0x004fca0008400000 */
[----:B------:R1:W-:Y:S07]  /*0350*/  STG.E desc[UR4][R6.64], R11 ;  /* 0x0000000b06007986 */ /* 0x0003ee000c101904 */
[----:B------:R-:W-:Y:S05]  /*0360*/  @P0 BRA `(.L_x_2) ;  /* 0xfffffffc00e00947 */ /* 0x000fea000383ffff */
.L_x_1:
[----:B------:R-:W-:Y:S05]  /*0370*/  BSYNC.RECONVERGENT B0 ;  /* 0x0000000000007941 */ /* 0x000fea0003800200 */
.L_x_0:
[----:B------:R-:W-:Y:S05]  /*0380*/  @!P1 EXIT ;  /* 0x000000000000994d */ /* 0x000fea0003800000 */
.L_x_3:
[----:B0-----:R-:W-:-:S05]  /*0390*/  IMAD.WIDE R12, R5, 0x4, R2 ;  /* 0x00000004050c7825 */ /* 0x001fca00078e0202 */
[----:B------:R-:W2:Y:S01]  /*03a0*/  LDG.E R4, desc[UR4][R12.64] ;  /* 0x000000040c047981 */ /* 0x000ea2000c1e1900 */
[----:B-1----:R-:W-:-:S04]  /*03b0*/  IMAD.WIDE R6, R0, 0x4, R12 ;  /* 0x0000000400067825 */ /* 0x002fc800078e020c */
[----:B--2---:R-:W-:-:S05]  /*03c0*/  FMUL R15, R4, UR8 ;  /* 0x00000008040f7c20 */ /* 0x004fca0008400000 */
[----:B------:R0:W-:Y:S04]  /*03d0*/  STG.E desc[UR4][R12.64], R15 ;  /* 0x0000000f0c007986 */ /* 0x0001e8000c101904 */
[----:B------:R-:W2:Y:S01]  /*03e0*/  LDG.E R4, desc[UR4][R6.64] ;  /* 0x0000000406047981 */ /* 0x000ea2000c1e1900 */
[----:B------:R-:W-:-:S04]  /*03f0*/  IMAD.WIDE R8, R0, 0x4, R6 ;  /* 0x0000000400087825 */ /* 0x000fc800078e0206 */
[----:B--2---:R-:W-:-:S05]  /*0400*/  FMUL R17, R4, UR8 ;  /* 0x0000000804117c20 */ /* 0x004fca0008400000 */
[----:B------:R0:W-:Y:S04]  /*0410*/  STG.E desc[UR4][R6.64], R17 ;  /* 0x0000001106007986 */ /* 0x0001e8000c101904 */
[----:B------:R-:W2:Y:S01]  /*0420*/  LDG.E R4, desc[UR4][R8.64] ;  /* 0x0000000408047981 */ /* 0x000ea2000c1e1900 */
[----:B------:R-:W-:-:S04]  /*0430*/  IMAD.WIDE R10, R0, 0x4, R8 ;  /* 0x00000004000a7825 */ /* 0x000fc800078e0208 */
[----:B--2---:R-:W-:-:S05]  /*0440*/  FMUL R19, R4, UR8 ;  /* 0x0000000804137c20 */ /* 0x004fca0008400000 */
[----:B------:R0:W-:Y:S04]  /*0450*/  STG.E desc[UR4][R8.64], R19 ;  /* 0x0000001308007986 */ /* 0x0001e8000c101904 */
[----:B------:R-:W2:Y:S01]  /*0460*/  LDG.E R4, desc[UR4][R10.64] ;  /* 0x000000040a047981 */ /* 0x000ea2000c1e1900 */
[----:B------:R-:W-:-:S04]  /*0470*/  LEA R5, R0, R5, 0x2 ;  /* 0x0000000500057211 */ /* 0x000fc800078e10ff */
[----:B------:R-:W-:Y:S01]  /*0480*/  ISETP.GE.AND P0, PT, R5, UR6, PT ;  /* 0x0000000605007c0c */ /* 0x000fe2000bf06270 */
[----:B--2---:R-:W-:-:S05]  /*0490*/  FMUL R21, R4, UR8 ;  /* 0x0000000804157c20 */ /* 0x004fca0008400000 */
[----:B------:R0:W-:Y:S07]  /*04a0*/  STG.E desc[UR4][R10.64], R21 ;  /* 0x000000150a007986 */ /* 0x0001ee000c101904 */
[----:B------:R-:W-:Y:S05]  /*04b0*/  @!P0 BRA `(.L_x_3) ;  /* 0xfffffffc00b48947 */ /* 0x000fea000383ffff */
[----:B------:R-:W-:Y:S05]  /*04c0*/  EXIT ;  /* 0x000000000000794d */ /* 0x000fea0003800000 */
.L_x_4:
[----:B------:R-:W-:-:S00]  /*04d0*/  BRA `(.L_x_4) ;  /* 0xfffffffc00fc7947 */ /* 0x000fc0000383ffff */
[----:B------:R-:W-:-:S00]  /*04e0*/  NOP ;  /* 0x0000000000007918 */ /* 0x000fc00000000000 */
        /* <DEDUP_REMOVED lines=9> */
.L_x_10:


//--------------------- .text.add_inplace         --------------------------
	.section	.text.add_inplace,"ax",@progbits
	.align	128
        .global         add_inplace
        .type           add_inplace,@function
        .size           add_inplace,(.L_x_11 - add_inplace)
        .other          add_inplace,@"STO_CUDA_ENTRY STV_DEFAULT"
add_inplace:
.text.add_inplace:
        /* <DEDUP_REMOVED lines=11> */
[C---:B------:R-:W-:Y:S01]  /*00b0*/  IMAD.IADD R2, R0.reuse, 0x1, R3 ;  /* 0x0000000100027824 */ /* 0x040fe200078e0203 */
[----:B------:R-:W-:Y:S01]  /*00c0*/  IADD3 R9, PT, PT, RZ, -R0, RZ ;  /* 0x80000000ff097210 */ /* 0x000fe20007ffe0ff */
[----:B------:R-:W1:Y:S01]  /*00d0*/  LDCU.64 UR4, c[0x0][0x358] ;  /* 0x00006b00ff0477ac */ /* 0x000e620008000a00 */
[----:B------:R-:W-:Y:S01]  /*00e0*/  ISETP.NE.U32.AND P2, PT, R0, RZ, PT ;  /* 0x000000ff0000720c */ /* 0x000fe20003f45070 */
[----:B------:R-:W-:Y:S01]  /*00f0*/  BSSY.RECONVERGENT B0, `(.L_x_5) ;  /* 0x0000028000007945 */ /* 0x000fe20003800200 */
[C---:B------:R-:W-:Y:S02]  /*0100*/  ISETP.GE.AND P0, PT, R2.reuse, UR6, PT ;  /* 0x0000000602007c0c */ /* 0x040fe4000bf06270 */
[----:B------:R-:W-:Y:S02]  /*0110*/  VIMNMX R7, PT, PT, R2, UR6, !PT ;  /* 0x0000000602077c48 */ /* 0x000fe4000ffe0100 */
[----:B------:R-:W-:-:S04]  /*0120*/  SEL R6, RZ, 0x1, P0 ;  /* 0x00000001ff067807 */ /* 0x000fc80000000000 */
[----:B------:R-:W-:Y:S01]  /*0130*/  IADD3 R7, PT, PT, R7, -R2, -R6 ;  /* 0x8000000207077210 */ /* 0x000fe20007ffe806 */
[----:B0-----:R-:W0:Y:S02]  /*0140*/  MUFU.RCP R8, R8 ;  /* 0x0000000800087308 */ /* 0x001e240000001000 */
[----:B0-----:R-:W-:-:S06]  /*0150*/  IADD3 R4, PT, PT, R8, 0xffffffe, RZ ;  /* 0x0ffffffe08047810 */ /* 0x001fcc0007ffe0ff */
[----:B------:R0:W2:Y:S02]  /*0160*/  F2I.FTZ.U32.TRUNC.NTZ R5, R4 ;  /* 0x0000000400057305 */ /* 0x0000a4000021f000 */
[----:B0-----:R-:W-:Y:S02]  /*0170*/  HFMA2 R4, -RZ, RZ, 0, 0 ;  /* 0x00000000ff047431 */ /* 0x001fe400000001ff */
[----:B--2---:R-:W-:-:S04]  /*0180*/  IMAD R9, R9, R5, RZ ;  /* 0x0000000509097224 */ /* 0x004fc800078e02ff */
[----:B------:R-:W-:-:S06]  /*0190*/  IMAD.HI.U32 R8, R5, R9, R4 ;  /* 0x0000000905087227 */ /* 0x000fcc00078e0004 */
[----:B------:R-:W-:-:S05]  /*01a0*/  IMAD.HI.U32 R5, R8, R7, RZ ;  /* 0x0000000708057227 */ /* 0x000fca00078e00ff */
[----:B------:R-:W-:-:S05]  /*01b0*/  IADD3 R2, PT, PT, -R5, RZ, RZ ;  /* 0x000000ff05027210 */ /* 0x000fca0007ffe1ff */
[----:B------:R-:W-:-:S05]  /*01c0*/  IMAD R7, R0, R2, R7 ;  /* 0x0000000200077224 */ /* 0x000fca00078e0207 */
[----:B------:R-:W-:-:S13]  /*01d0*/  ISETP.GE.U32.AND P0, PT, R7, R0, PT ;  /* 0x000000000700720c */ /* 0x000fda0003f06070 */
[----:B------:R-:W-:Y:S01]  /*01e0*/  @P0 IMAD.IADD R7, R7, 0x1, -R0 ;  /* 0x0000000107070824 */ /* 0x000fe200078e0a00 */
[----:B------:R-:W-:-:S04]  /*01f0*/  @P0 IADD3 R5, PT, PT, R5, 0x1, RZ ;  /* 0x0000000105050810 */ /* 0x000fc80007ffe0ff */
[----:B------:R-:W-:-:S13]  /*0200*/  ISETP.GE.U32.AND P1, PT, R7, R0, PT ;  /* 0x000000000700720c */ /* 0x000fda0003f26070 */
[----:B------:R-:W-:Y:S02]  /*0210*/  @P1 IADD3 R5, PT, PT, R5, 0x1, RZ ;  /* 0x0000000105051810 */ /* 0x000fe40007ffe0ff */
[----:B------:R-:W-:-:S05]  /*0220*/  @!P2 LOP3.LUT R5, RZ, R0, RZ, 0x33, !PT ;  /* 0x00000000ff05a212 */ /* 0x000fca00078e33ff */
[----:B------:R-:W-:-:S05]  /*0230*/  IMAD.IADD R2, R6, 0x1, R5 ;  /* 0x0000000106027824 */ /* 0x000fca00078e0205 */
[C---:B------:R-:W-:Y:S02]  /*0240*/  LOP3.LUT R4, R2.reuse, 0x3, RZ, 0xc0, !PT ;  /* 0x0000000302047812 */ /* 0x040fe400078ec0ff */
[----:B------:R-:W-:Y:S02]  /*0250*/  ISETP.GE.U32.AND P1, PT, R2, 0x3, PT ;  /* 0x000000030200780c */ /* 0x000fe40003f26070 */
[----:B------:R-:W-:-:S13]  /*0260*/  ISETP.NE.AND P0, PT, R4, 0x3, PT ;  /* 0x000000030400780c */ /* 0x000fda0003f05270 */
[----:B-1----:R-:W-:Y:S05]  /*0270*/  @!P0 BRA `(.L_x_6) ;  /* 0x00000000003c8947 */ /* 0x002fea0003800000 */
[----:B------:R-:W0:Y:S01]  /*0280*/  LDC.64 R8, c[0x0][0x380] ;  /* 0x0000e000ff087b82 */ /* 0x000e220000000a00 */
[----:B------:R-:W-:-:S04]  /*0290*/  IADD3 R2, PT, PT, R2, 0x1, RZ ;  /* 0x0000000102027810 */ /* 0x000fc80007ffe0ff */
[----:B------:R-:W-:-:S03]  /*02a0*/  LOP3.LUT R2, R2, 0x3, RZ, 0xc0, !PT ;  /* 0x0000000302027812 */ /* 0x000fc600078ec0ff */
[----:B------:R-:W1:Y:S01]  /*02b0*/  LDC.64 R10, c[0x0][0x388] ;  /* 0x0000e200ff0a7b82 */ /* 0x000e620000000a00 */
[----:B------:R-:W-:-:S07]  /*02c0*/  IADD3 R2, PT, PT, -R2, RZ, RZ ;  /* 0x000000ff02027210 */ /* 0x000fce0007ffe1ff */
.L_x_7:
[----:B-1----:R-:W-:-:S04]  /*02d0*/  IMAD.WIDE R6, R3, 0x4, R10 ;  /* 0x0000000403067825 */ /* 0x002fc800078e020a */
[----:B0-2---:R-:W-:Y:S02]  /*02e0*/  IMAD.WIDE R4, R3, 0x4, R8 ;  /* 0x0000000403047825 */ /* 0x005fe400078e0208 */
[----:B------:R-:W2:Y:S04]  /*02f0*/  LDG.E.CONSTANT R6, desc[UR4][R6.64] ;  /* 0x0000000406067981 */ /* 0x000ea8000c1e9900 */
[----:B------:R-:W2:Y:S01]  /*0300*/  LDG.E R13, desc[UR4][R4.64] ;  /* 0x00000004040d7981 */ /* 0x000ea2000c1e1900 */
[----:B------:R-:W-:Y:S01]  /*0310*/  VIADD R2, R2, 0x1 ;  /* 0x0000000102027836 */ /* 0x000fe20000000000 */
[----:B------:R-:W-:-:S04]  /*0320*/  IADD3 R3, PT, PT, R0, R3, RZ ;  /* 0x0000000300037210 */ /* 0x000fc80007ffe0ff */
[----:B------:R-:W-:Y:S01]  /*0330*/  ISETP.NE.AND P0, PT, R2, RZ, PT ;  /* 0x000000ff0200720c */ /* 0x000fe20003f05270 */
[----:B--2---:R-:W-:-:S05]  /*0340*/  FADD R13, R6, R13 ;  /* 0x0000000d060d7221 */ /* 0x004fca0000000000 */
[----:B------:R2:W-:Y:S07]  /*0350*/  STG.E desc[UR4][R4.64], R13 ;  /* 0x0000000d04007986 */ /* 0x0005ee000c101904 */
[----:B------:R-:W-:Y:S05]  /*0360*/  @P0 BRA `(.L_x_7) ;  /* 0xfffffffc00d80947 */ /* 0x000fea000383ffff */
.L_x_6:
[----:B------:R-:W-:Y:S05]  /*0370*/  BSYNC.RECONVERGENT B0 ;  /* 0x0000000000007941 */ /* 0x000fea0003800200 */
.L_x_5:
[----:B------:R-:W-:Y:S05]  /*0380*/  @!P1 EXIT ;  /* 0x000000000000994d */ /* 0x000fea0003800000 */
.L_x_8:
[----:B-12---:R-:W0:Y:S08]  /*0390*/  LDC.64 R4, c[0x0][0x388] ;  /* 0x0000e200ff047b82 */ /* 0x006e300000000a00 */
[----:B------:R-:W1:Y:S01]  /*03a0*/  LDC.64 R6, c[0x0][0x380] ;  /* 0x0000e000ff067b82 */ /* 0x000e620000000a00 */
[----:B0-----:R-:W-:-:S05]  /*03b0*/  IMAD.WIDE R12, R3, 0x4, R4 ;  /* 0x00000004030c7825 */ /* 0x001fca00078e0204 */
[----:B------:R-:W2:Y:S01]  /*03c0*/  LDG.E.CONSTANT R17, desc[UR4][R12.64] ;  /* 0x000000040c117981 */ /* 0x000ea2000c1e9900 */
[----:B-1----:R-:W-:-:S05]  /*03d0*/  IMAD.WIDE R14, R3, 0x4, R6 ;  /* 0x00000004030e7825 */ /* 0x002fca00078e0206 */
[----:B------:R-:W2:Y:S01]  /*03e0*/  LDG.E R2, desc[UR4][R14.64] ;  /* 0x000000040e027981 */ /* 0x000ea2000c1e1900 */
[----:B------:R-:W-:-:S04]  /*03f0*/  IMAD.WIDE R4, R0, 0x4, R12 ;  /* 0x0000000400047825 */ /* 0x000fc800078e020c */
[----:B------:R-:W-:-:S04]  /*0400*/  IMAD.WIDE R6, R0, 0x4, R14 ;  /* 0x0000000400067825 */ /* 0x000fc800078e020e */
[----:B--2---:R-:W-:Y:S02]  /*0410*/  FADD R17, R17, R2 ;  /* 0x0000000211117221 */ /* 0x004fe40000000000 */
[----:B------:R-:W2:Y:S04]  /*0420*/  LDG.E.CONSTANT R2, desc[UR4][R4.64] ;  /* 0x0000000404027981 */ /* 0x000ea8000c1e9900 */
[----:B------:R0:W-:Y:S04]  /*0430*/  STG.E desc[UR4][R14.64], R17 ;  /* 0x000000110e007986 */ /* 0x0001e8000c101904 */
[----:B------:R-:W2:Y:S01]  /*0440*/  LDG.E R11, desc[UR4][R6.64] ;  /* 0x00000004060b7981 */ /* 0x000ea2000c1e1900 */
[----:B------:R-:W-:-:S04]  /*0450*/  IMAD.WIDE R8, R0, 0x4, R4 ;  /* 0x0000000400087825 */ /* 0x000fc800078e0204 */
[----:B--2---:R-:W-:Y:S01]  /*0460*/  FADD R19, R2, R11 ;  /* 0x0000000b02137221 */ /* 0x004fe20000000000 */
[C---:B------:R-:W-:Y:S01]  /*0470*/  IMAD.WIDE R10, R0.reuse, 0x4, R6 ;  /* 0x00000004000a7825 */ /* 0x040fe200078e0206 */
[----:B------:R-:W2:Y:S04]  /*0480*/  LDG.E.CONSTANT R2, desc[UR4][R8.64] ;  /* 0x0000000408027981 */ /* 0x000ea8000c1e9900 */
[----:B------:R1:W-:Y:S04]  /*0490*/  STG.E desc[UR4][R6.64], R19 ;  /* 0x0000001306007986 */ /* 0x0003e8000c101904 */
[----:B------:R-:W2:Y:S01]  /*04a0*/  LDG.E R21, desc[UR4][R10.64] ;  /* 0x000000040a157981 */ /* 0x000ea2000c1e1900 */
[----:B------:R-:W-:-:S04]  /*04b0*/  IMAD.WIDE R12, R0, 0x4, R8 ;  /* 0x00000004000c7825 */ /* 0x000fc800078e0208 */
[----:B------:R-:W-:Y:S02]  /*04c0*/  IMAD.WIDE R4, R0, 0x4, R10 ;  /* 0x0000000400047825 */ /* 0x000fe400078e020a */
[----:B------:R-:W3:Y:S02]  /*04d0*/  LDG.E.CONSTANT R12, desc[UR4][R12.64] ;  /* 0x000000040c0c7981 */ /* 0x000ee4000c1e9900 */
[----:B--2---:R-:W-:-:S05]  /*04e0*/  FADD R21, R2, R21 ;  /* 0x0000001502157221 */ /* 0x004fca0000000000 */
[----:B------:R1:W-:Y:S04]  /*04f0*/  STG.E desc[UR4][R10.64], R21 ;  /* 0x000000150a007986 */ /* 0x0003e8000c101904 */
[----:B0-----:R-:W3:Y:S01]  /*0500*/  LDG.E R15, desc[UR4][R4.64] ;  /* 0x00000004040f7981 */ /* 0x001ee2000c1e1900 */
[----:B------:R-:W-:-:S04]  /*0510*/  LEA R3, R0, R3, 0x2 ;  /* 0x0000000300037211 */ /* 0x000fc800078e10ff */
[----:B------:R-:W-:Y:S01]  /*0520*/  ISETP.GE.AND P0, PT, R3, UR6, PT ;  /* 0x0000000603007c0c */ /* 0x000fe2000bf06270 */
[----:B---3--:R-:W-:-:S05]  /*0530*/  FADD R15, R12, R15 ;  /* 0x0000000f0c0f7221 */ /* 0x008fca0000000000 */
[----:B------:R1:W-:Y:S07]  /*0540*/  STG.E desc[UR4][R4.64], R15 ;  /* 0x0000000f04007986 */ /* 0x0003ee000c101904 */
[----:B------:R-:W-:Y:S05]  /*0550*/  @!P0 BRA `(.L_x_8) ;  /* 0xfffffffc008c8947 */ /* 0x000fea000383ffff */
[----:B------:R-:W-:Y:S05]  /*0560*/  EXIT ;  /* 0x000000000000794d */ /* 0x000fea0003800000 */
.L_x_9:
        /* <DEDUP_REMOVED lines=9> */
.L_x_11:


//--------------------- .nv.shared.reserved.0     --------------------------
	.section	.nv.shared.reserved.0,"aw",@nobits
	.weak		__nv_reservedSMEM_offset_0_alias
	.size		__nv_reservedSMEM_offset_0_alias, 0, 64
	.other		__nv_reservedSMEM_offset_0_alias,@"STO_CUDA_RESERVED_SHARED STV_DEFAULT"
__nv_reservedSMEM_offset_0_alias:
	.zero		0
	.zero		64


//--------------------- .nv.constant0.scale_inplace --------------------------
	.section	.nv.constant0.scale_inplace,"a",@progbits
	.sectionflags	@""
	.align	4
.nv.constant0.scale_inplace:
	.zero		912


//--------------------- .nv.constant0.add_inplace --------------------------
	.section	.nv.constant0.add_inplace,"a",@progbits
	.sectionflags	@""
	.align	4
.nv.constant0.add_inplace:
	.zero		916


//--------------------- SYMBOLS --------------------------

	.type		.nv.reservedSmem.offset0,@object
	.size		.nv.reservedSmem.offset0,0x4
